//
// Generated by NVIDIA NVVM Compiler
//
// Compiler Build ID: CL-36424714
// Cuda compilation tools, release 13.0, V13.0.88
// Based on NVVM 20.0.0
//

.version 9.0
.target sm_100
.address_size 64

	// .globl	_Z6kernelP7double2

.visible .entry _Z6kernelP7double2(
	.param .u64 .ptr .align 1 _Z6kernelP7double2_param_0
)
{


	ret;

}
.entry _Z7gpuMainv()
{


	ret;

}


// ===== COMPILED SASS (sm_100) =====

	.target	sm_100

	.elftype	@"ET_EXEC"


//--------------------- .note.nv.tkinfo           --------------------------
	.section	.note.nv.tkinfo,"",@"SHT_NOTE"
	.sectionflags	@"SHF_NOTE_NV_TKINFO"
	.tkinfo
        /*0018*/ 	.word	0x00000002
        /*0030*/ 	.string	""
        /*0030*/ 	.string	"ptxas"
        /*0030*/ 	.string	"Cuda compilation tools, release 13.0, V13.0.88"
        /*0030*/ 	.string	"Build cuda_13.0.r13.0/compiler.36424714_0"
        /*0030*/ 	.string	"-arch sm_100 -m 64 "



//--------------------- .note.nv.cuinfo           --------------------------
	.section	.note.nv.cuinfo,"",@"SHT_NOTE"
	.sectionflags	@"SHF_NOTE_NV_CUINFO"
        /*0018*/ 	.short	0x0002
        /*001a*/ 	.short	0x0064
        /*001c*/ 	.short	0x0082
	.zero		2


//--------------------- .nv.info                  --------------------------
	.section	.nv.info,"",@"SHT_CUDA_INFO"
	.align	4


	//----- nvinfo : EIATTR_REGCOUNT
	.align		4
        /*0000*/ 	.byte	0x04, 0x2f
        /*0002*/ 	.short	(.L_1 - .L_0)
	.align		4
.L_0:
        /*0004*/ 	.word	index@(_Z6kernelP7double2)
        /*0008*/ 	.word	0x00000004


	//----- nvinfo : EIATTR_FRAME_SIZE
	.align		4
.L_1:
        /*000c*/ 	.byte	0x04, 0x11
        /*000e*/ 	.short	(.L_3 - .L_2)
	.align		4
.L_2:
        /*0010*/ 	.word	index@(_Z6kernelP7double2)
        /*0014*/ 	.word	0x00000000


	//----- nvinfo : EIATTR_REGCOUNT
	.align		4
.L_3:
        /*0018*/ 	.byte	0x04, 0x2f
        /*001a*/ 	.short	(.L_5 - .L_4)
	.align		4
.L_4:
        /*001c*/ 	.word	index@(_Z7gpuMainv)
        /*0020*/ 	.word	0x00000004


	//----- nvinfo : EIATTR_FRAME_SIZE
	.align		4
.L_5:
        /*0024*/ 	.byte	0x04, 0x11
        /*0026*/ 	.short	(.L_7 - .L_6)
	.align		4
.L_6:
        /*0028*/ 	.word	index@(_Z7gpuMainv)
        /*002c*/ 	.word	0x00000000


	//----- nvinfo : EIATTR_MIN_STACK_SIZE
	.align		4
.L_7:
        /*0030*/ 	.byte	0x04, 0x12
        /*0032*/ 	.short	(.L_9 - .L_8)
	.align		4
.L_8:
        /*0034*/ 	.word	index@(_Z7gpuMainv)
        /*0038*/ 	.word	0x00000000


	//----- nvinfo : EIATTR_MIN_STACK_SIZE
	.align		4
.L_9:
        /*003c*/ 	.byte	0x04, 0x12
        /*003e*/ 	.short	(.L_11 - .L_10)
	.align		4
.L_10:
        /*0040*/ 	.word	index@(_Z6kernelP7double2)
        /*0044*/ 	.word	0x00000000
.L_11:


//--------------------- .nv.compat                --------------------------
	.section	.nv.compat,"",@"SHT_CUDA_COMPAT_INFO"
	.align	4
        /*0000*/ 	.byte	0x02, 0x09, 0x00, 0x00, 0x02, 0x02, 0x01, 0x00, 0x02, 0x05, 0x05, 0x00, 0x03, 0x07, 0x01, 0x01
        /*0010*/ 	.byte	0x02, 0x03, 0x00, 0x00, 0x02, 0x06, 0x01, 0x00, 0x04, 0x0b, 0x08, 0x00, 0x09, 0x00, 0x00, 0x00
        /*0020*/ 	.byte	0x00, 0x00, 0x00, 0x00


//--------------------- .nv.info._Z7gpuMainv      --------------------------
	.section	.nv.info._Z7gpuMainv,"",@"SHT_CUDA_INFO"
	.sectionflags	@""
	.align	4


	//----- nvinfo : EIATTR_CUDA_API_VERSION
	.align		4
        /*0000*/ 	.byte	0x04, 0x37
        /*0002*/ 	.short	(.L_13 - .L_12)
.L_12:
        /*0004*/ 	.word	0x00000082


	//----- nvinfo : EIATTR_SPARSE_MMA_MASK
	.align		4
.L_13:
        /*0008*/ 	.byte	0x03, 0x50
        /*000a*/ 	.short	0x0000


	//----- nvinfo : EIATTR_MAXREG_COUNT
	.align		4
        /*000c*/ 	.byte	0x03, 0x1b
        /*000e*/ 	.short	0x00ff


	//----- nvinfo : EIATTR_MERCURY_ISA_VERSION
	.align		4
        /*0010*/ 	.byte	0x03, 0x5f
        /*0012*/ 	.short	0x0101


	//----- nvinfo : EIATTR_VRC_CTA_INIT_COUNT
	.align		4
        /*0014*/ 	.byte	0x02, 0x4a
	.zero		1
	.zero		1


	//----- nvinfo : EIATTR_EXIT_INSTR_OFFSETS
	.align		4
        /*0018*/ 	.byte	0x04, 0x1c
        /*001a*/ 	.short	(.L_15 - .L_14)


	//   ....[0]....
.L_14:
        /*001c*/ 	.word	0x00000010


	//----- nvinfo : EIATTR_SW_WAR
	.align		4
.L_15:
        /*0020*/ 	.byte	0x04, 0x36
        /*0022*/ 	.short	(.L_17 - .L_16)
.L_16:
        /*0024*/ 	.word	0x00000008
.L_17:


//--------------------- .nv.info._Z6kernelP7double2 --------------------------
	.section	.nv.info._Z6kernelP7double2,"",@"SHT_CUDA_INFO"
	.sectionflags	@""
	.align	4


	//----- nvinfo : EIATTR_CUDA_API_VERSION
	.align		4
        /*0000*/ 	.byte	0x04, 0x37
        /*0002*/ 	.short	(.L_19 - .L_18)
.L_18:
        /*0004*/ 	.word	0x00000082


	//----- nvinfo : EIATTR_KPARAM_INFO
	.align		4
.L_19:
        /*0008*/ 	.byte	0x04, 0x17
        /*000a*/ 	.short	(.L_21 - .L_20)
.L_20:
        /*000c*/ 	.word	0x00000000
        /*0010*/ 	.short	0x0000
        /*0012*/ 	.short	0x0000
        /*0014*/ 	.byte	0x00, 0xf5, 0x21, 0x00


	//----- nvinfo : EIATTR_SPARSE_MMA_MASK
	.align		4
.L_21:
        /*0018*/ 	.byte	0x03, 0x50
        /*001a*/ 	.short	0x0000


	//----- nvinfo : EIATTR_MAXREG_COUNT
	.align		4
        /*001c*/ 	.byte	0x03, 0x1b
        /*001e*/ 	.short	0x00ff


	//----- nvinfo : EIATTR_MERCURY_ISA_VERSION
	.align		4
        /*0020*/ 	.byte	0x03, 0x5f
        /*0022*/ 	.short	0x0101


	//----- nvinfo : EIATTR_VRC_CTA_INIT_COUNT
	.align		4
        /*0024*/ 	.byte	0x02, 0x4a
	.zero		1
	.zero		1


	//----- nvinfo : EIATTR_EXIT_INSTR_OFFSETS
	.align		4
        /*0028*/ 	.byte	0x04, 0x1c
        /*002a*/ 	.short	(.L_23 - .L_22)


	//   ....[0]....
.L_22:
        /*002c*/ 	.word	0x00000010


	//----- nvinfo : EIATTR_CBANK_PARAM_SIZE
	.align		4
.L_23:
        /*0030*/ 	.byte	0x03, 0x19
        /*0032*/ 	.short	0x0008


	//----- nvinfo : EIATTR_PARAM_CBANK
	.align		4
        /*0034*/ 	.byte	0x04, 0x0a
        /*0036*/ 	.short	(.L_25 - .L_24)
	.align		4
.L_24:
        /*0038*/ 	.word	index@(.nv.constant0._Z6kernelP7double2)
        /*003c*/ 	.short	0x0380
        /*003e*/ 	.short	0x0008


	//----- nvinfo : EIATTR_SW_WAR
	.align		4
.L_25:
        /*0040*/ 	.byte	0x04, 0x36
        /*0042*/ 	.short	(.L_27 - .L_26)
.L_26:
        /*0044*/ 	.word	0x00000008
.L_27:


//--------------------- .nv.callgraph             --------------------------
	.section	.nv.callgraph,"",@"SHT_CUDA_CALLGRAPH"
	.align	4
	.sectionentsize	8
	.align		4
        /*0000*/ 	.word	0x00000000
	.align		4
        /*0004*/ 	.word	0xffffffff
	.align		4
        /*0008*/ 	.word	0x00000000
	.align		4
        /*000c*/ 	.word	0xfffffffe
	.align		4
        /*0010*/ 	.word	0x00000000
	.align		4
        /*0014*/ 	.word	0xfffffffd
	.align		4
        /*0018*/ 	.word	0x00000000
	.align		4
        /*001c*/ 	.word	0xfffffffc


//--------------------- .text._Z7gpuMainv         --------------------------
	.section	.text._Z7gpuMainv,"ax",@progbits
	.align	128
.text._Z7gpuMainv:
        .type           _Z7gpuMainv,@function
        .size           _Z7gpuMainv,(.L_x_2 - _Z7gpuMainv)
        .other          _Z7gpuMainv,@"STO_CUDA_ENTRY STV_DEFAULT"
_Z7gpuMainv:
[----:B------:R-:W-:Y:S01]  /*0000*/  LDC R1, c[0x0][0x37c] ;  /* 0x0000df00ff017b82 */ /* 0x000fe20000000800 */
[----:B------:R-:W-:Y:S05]  /*0010*/  EXIT ;  /* 0x000000000000794d */ /* 0x000fea0003800000 */
.L_x_0:
[----:B------:R-:W-:-:S00]  /*0020*/  BRA `(.L_x_0) ;  /* 0xfffffffc00fc7947 */ /* 0x000fc0000383ffff */
[----:B------:R-:W-:-:S00]  /*0030*/  NOP ;  /* 0x0000000000007918 */ /* 0x000fc00000000000 */
        /* <DEDUP_REMOVED lines=12> */
.L_x_2:


//--------------------- .text._Z6kernelP7double2  --------------------------
	.section	.text._Z6kernelP7double2,"ax",@progbits
	.align	128
        .global         _Z6kernelP7double2
        .type           _Z6kernelP7double2,@function
        .size           _Z6kernelP7double2,(.L_x_3 - _Z6kernelP7double2)
        .other          _Z6kernelP7double2,@"STO_CUDA_ENTRY STV_DEFAULT"
_Z6kernelP7double2:
.text._Z6kernelP7double2:
[----:B------:R-:W-:Y:S01]  /*0000*/  LDC R1, c[0x0][0x37c] ;  /* 0x0000df00ff017b82 */ /* 0x000fe20000000800 */
[----:B------:R-:W-:Y:S05]  /*0010*/  EXIT ;  /* 0x000000000000794d */ /* 0x000fea0003800000 */
.L_x_1:
        /* <DEDUP_REMOVED lines=14> */
.L_x_3:


//--------------------- .nv.shared.reserved.0     --------------------------
	.section	.nv.shared.reserved.0,"aw",@nobits
	.weak		__nv_reservedSMEM_offset_0_alias
	.size		__nv_reservedSMEM_offset_0_alias, 0, 64
	.other		__nv_reservedSMEM_offset_0_alias,@"STO_CUDA_RESERVED_SHARED STV_DEFAULT"
__nv_reservedSMEM_offset_0_alias:
	.zero		0
	.zero		64


//--------------------- .nv.constant0._Z7gpuMainv --------------------------
	.section	.nv.constant0._Z7gpuMainv,"a",@progbits
	.sectionflags	@""
	.align	4
.nv.constant0._Z7gpuMainv:
	.zero		896


//--------------------- .nv.constant0._Z6kernelP7double2 --------------------------
	.section	.nv.constant0._Z6kernelP7double2,"a",@progbits
	.sectionflags	@""
	.align	4
.nv.constant0._Z6kernelP7double2:
	.zero		904


//--------------------- SYMBOLS --------------------------

	.type		.nv.reservedSmem.offset0,@object
	.size		.nv.reservedSmem.offset0,0x4
